	.headerflags	@"EF_CUDA_TEXMODE_UNIFIED EF_CUDA_64BIT_ADDRESS EF_CUDA_ACCELERATORS EF_CUDA_SM90 EF_CUDA_VIRTUAL_SM(EF_CUDA_SM90)"
	.elftype	@"ET_EXEC"


//--------------------- .nv.info                  --------------------------
	.section	.nv.info,"",@"SHT_CUDA_INFO"
	.align	4


	//----- nvinfo : EIATTR_REGCOUNT
	.align		4
        /*0000*/ 	.byte	0x04, 0x2f
        /*0002*/ 	.short	(.L_1 - .L_0)
	.align		4
.L_0:
        /*0004*/ 	.word	index@(triton_poi_fused_add_clamp_17)
        /*0008*/ 	.word	0x00000008


	//----- nvinfo : EIATTR_MIN_STACK_SIZE
	.align		4
.L_1:
        /*000c*/ 	.byte	0x04, 0x12
        /*000e*/ 	.short	(.L_3 - .L_2)
	.align		4
.L_2:
        /*0010*/ 	.word	index@(triton_poi_fused_add_clamp_17)
        /*0014*/ 	.word	0x00000000


	//----- nvinfo : EIATTR_FRAME_SIZE
	.align		4
.L_3:
        /*0018*/ 	.byte	0x04, 0x11
        /*001a*/ 	.short	(.L_5 - .L_4)
	.align		4
.L_4:
        /*001c*/ 	.word	index@(triton_poi_fused_add_clamp_17)
        /*0020*/ 	.word	0x00000000


	//----- nvinfo : EIATTR_MIN_STACK_SIZE
	.align		4
.L_5:
        /*0024*/ 	.byte	0x04, 0x12
        /*0026*/ 	.short	(.L_7 - .L_6)
	.align		4
.L_6:
        /*0028*/ 	.word	index@(triton_poi_fused_add_clamp_17)
        /*002c*/ 	.word	0x00000000
.L_7:


//--------------------- .nv.info.triton_poi_fused_add_clamp_17 --------------------------
	.section	.nv.info.triton_poi_fused_add_clamp_17,"",@"SHT_CUDA_INFO"
	.sectionflags	@""
	.align	4


	//----- nvinfo : EIATTR_CUDA_API_VERSION
	.align		4
        /*0000*/ 	.byte	0x04, 0x37
        /*0002*/ 	.short	(.L_9 - .L_8)
.L_8:
        /*0004*/ 	.word	0x0000007c


	//----- nvinfo : EIATTR_KPARAM_INFO
	.align		4
.L_9:
        /*0008*/ 	.byte	0x04, 0x17
        /*000a*/ 	.short	(.L_11 - .L_10)
.L_10:
        /*000c*/ 	.word	0x00000000
        /*0010*/ 	.short	0x0001
        /*0012*/ 	.short	0x0008
        /*0014*/ 	.byte	0x00, 0xf0, 0x11, 0x00


	//----- nvinfo : EIATTR_KPARAM_INFO
	.align		4
.L_11:
        /*0018*/ 	.byte	0x04, 0x17
        /*001a*/ 	.short	(.L_13 - .L_12)
.L_12:
        /*001c*/ 	.word	0x00000000
        /*0020*/ 	.short	0x0000
        /*0022*/ 	.short	0x0000
        /*0024*/ 	.byte	0x00, 0xf4, 0x21, 0x00


	//----- nvinfo : EIATTR_SPARSE_MMA_MASK
	.align		4
.L_13:
        /*0028*/ 	.byte	0x03, 0x50
        /*002a*/ 	.short	0x0000


	//----- nvinfo : EIATTR_MAXREG_COUNT
	.align		4
        /*002c*/ 	.byte	0x03, 0x1b
        /*002e*/ 	.short	0x00ff


	//----- nvinfo : EIATTR_EXIT_INSTR_OFFSETS
	.align		4
        /*0030*/ 	.byte	0x04, 0x1c
        /*0032*/ 	.short	(.L_15 - .L_14)


	//   ....[0]....
.L_14:
        /*0034*/ 	.word	0x00000100


	//   ....[1]....
        /*0038*/ 	.word	0x00000130


	//----- nvinfo : EIATTR_REQNTID
	.align		4
.L_15:
        /*003c*/ 	.byte	0x04, 0x10
        /*003e*/ 	.short	(.L_17 - .L_16)
.L_16:
        /*0040*/ 	.word	0x00000020
        /*0044*/ 	.word	0x00000001
        /*0048*/ 	.word	0x00000001


	//----- nvinfo : EIATTR_CBANK_PARAM_SIZE
	.align		4
.L_17:
        /*004c*/ 	.byte	0x03, 0x19
        /*004e*/ 	.short	0x000c


	//----- nvinfo : EIATTR_PARAM_CBANK
	.align		4
        /*0050*/ 	.byte	0x04, 0x0a
        /*0052*/ 	.short	(.L_19 - .L_18)
	.align		4
.L_18:
        /*0054*/ 	.word	index@(.nv.constant0.triton_poi_fused_add_clamp_17)
        /*0058*/ 	.short	0x0210
        /*005a*/ 	.short	0x000c


	//----- nvinfo : EIATTR_SW_WAR
	.align		4
.L_19:
        /*005c*/ 	.byte	0x04, 0x36
        /*005e*/ 	.short	(.L_21 - .L_20)
.L_20:
        /*0060*/ 	.word	0x00000008
.L_21:


//--------------------- .nv.callgraph             --------------------------
	.section	.nv.callgraph,"",@"SHT_CUDA_CALLGRAPH"
	.align	4
	.sectionentsize	8
	.align		4
        /*0000*/ 	.word	0x00000000
	.align		4
        /*0004*/ 	.word	0xffffffff
	.align		4
        /*0008*/ 	.word	0x00000000
	.align		4
        /*000c*/ 	.word	0xfffffffe
	.align		4
        /*0010*/ 	.word	0x00000000
	.align		4
        /*0014*/ 	.word	0xfffffffd
	.align		4
        /*0018*/ 	.word	0x00000000
	.align		4
        /*001c*/ 	.word	0xfffffffc


//--------------------- .text.triton_poi_fused_add_clamp_17 --------------------------
	.section	.text.triton_poi_fused_add_clamp_17,"ax",@progbits
	.align	128
        .global         triton_poi_fused_add_clamp_17
        .type           triton_poi_fused_add_clamp_17,@function
        .size           triton_poi_fused_add_clamp_17,(.L_x_1 - triton_poi_fused_add_clamp_17)
        .other          triton_poi_fused_add_clamp_17,@"STO_CUDA_ENTRY STV_DEFAULT"
triton_poi_fused_add_clamp_17:
.text.triton_poi_fused_add_clamp_17:
[----:B------:R-:W0:Y:S02]  /*0000*/  LDC R1, c[0x0][0x28] ;  /* 0x00000a00ff017b82 */ /* 0x000e240000000800 */
[----:B------:R-:W1:Y:S01]  /*0010*/  S2R R2, SR_TID.X ;  /* 0x0000000000027919 */ /* 0x000e620000002100 */
[----:B------:R-:W2:Y:S01]  /*0020*/  LDC.64 R4, c[0x0][0x210] ;  /* 0x00008400ff047b82 */ /* 0x000ea20000000a00 */
[----:B------:R-:W3:Y:S01]  /*0030*/  S2R R3, SR_CTAID.X ;  /* 0x0000000000037919 */ /* 0x000ee20000002500 */
[C---:B-1----:R-:W-:Y:S02]  /*0040*/  LOP3.LUT R0, R2.reuse, 0xf, RZ, 0xc0, !PT ;  /* 0x0000000f02007812 */ /* 0x042fe400078ec0ff */
[----:B------:R-:W-:-:S03]  /*0050*/  LOP3.LUT P0, RZ, R2, 0x10, RZ, 0xc0, !PT ;  /* 0x0000001002ff7812 */ /* 0x000fc6000780c0ff */
[----:B---3--:R-:W-:-:S04]  /*0060*/  IMAD R3, R3, 0x10, R0 ;  /* 0x0000001003037824 */ /* 0x008fc800078e0200 */
[C---:B--2---:R-:W-:Y:S01]  /*0070*/  IMAD.WIDE R4, R3.reuse, 0x8, R4 ;  /* 0x0000000803047825 */ /* 0x044fe200078e0204 */
[----:B------:R-:W-:Y:S02]  /*0080*/  I2FP.F32.S32 R0, R3 ;  /* 0x0000000300007245 */ /* 0x000fe40000201400 */
[----:B------:R-:W-:-:S03]  /*0090*/  ISETP.LT.AND P0, PT, R3, 0x10, !P0 ;  /* 0x000000100300780c */ /* 0x000fc60004701270 */
[----:B------:R-:W-:-:S05]  /*00a0*/  FMUL R0, R0, 0.20000000298023223877 ;  /* 0x3e4ccccd00007820 */ /* 0x000fca0000400000 */
[----:B------:R-:W-:-:S06]  /*00b0*/  FMNMX R0, RZ, R0, !PT ;  /* 0x00000000ff007209 */ /* 0x000fcc0007800000 */
[----:B------:R-:W1:Y:S02]  /*00c0*/  F2I.TRUNC.NTZ R0, R0 ;  /* 0x0000000000007305 */ /* 0x000e64000020f100 */
[----:B-1----:R-:W-:-:S05]  /*00d0*/  VIMNMX R2, R0, 0x2, PT ;  /* 0x0000000200027848 */ /* 0x002fca0003fe0100 */
[----:B------:R-:W-:-:S05]  /*00e0*/  VIADD R2, R2, 0x1 ;  /* 0x0000000102027836 */ /* 0x000fca0000000000 */
[----:B------:R-:W-:Y:S01]  /*00f0*/  SHF.R.S32.HI R3, RZ, 0x1f, R2 ;  /* 0x0000001fff037819 */ /* 0x000fe20000011402 */
[----:B------:R-:W-:Y:S06]  /*0100*/  @!P0 EXIT ;  /* 0x000000000000894d */ /* 0x000fec0003800000 */
[----:B------:R-:W-:Y:S02]  /*0110*/  ULDC.64 UR4, c[0x0][0x208] ;  /* 0x0000820000047ab9 */ /* 0x000fe40000000a00 */
[----:B------:R-:W-:Y:S01]  /*0120*/  STG.E.64 desc[UR4][R4.64], R2 ;  /* 0x0000000204007986 */ /* 0x000fe2000c101b04 */
[----:B------:R-:W-:Y:S05]  /*0130*/  EXIT ;  /* 0x000000000000794d */ /* 0x000fea0003800000 */
.L_x_0:
[----:B------:R-:W-:-:S00]  /*0140*/  BRA `(.L_x_0) ;  /* 0xfffffffc00fc7947 */ /* 0x000fc0000383ffff */
[----:B------:R-:W-:-:S00]  /*0150*/  NOP ;  /* 0x0000000000007918 */ /* 0x000fc00000000000 */
        /* <DEDUP_REMOVED lines=10> */
.L_x_1:


//--------------------- .nv.constant0.triton_poi_fused_add_clamp_17 --------------------------
	.section	.nv.constant0.triton_poi_fused_add_clamp_17,"a",@progbits
	.sectionflags	@""
	.align	4
.nv.constant0.triton_poi_fused_add_clamp_17:
	.zero		540
